//
// Generated by NVIDIA NVVM Compiler
//
// Compiler Build ID: CL-36424714
// Cuda compilation tools, release 13.0, V13.0.88
// Based on NVVM 20.0.0
//

.version 9.0
.target sm_100
.address_size 64

	// .globl	_Z13convolution1dPfS_S_i

.visible .entry _Z13convolution1dPfS_S_i(
	.param .u64 .ptr .align 1 _Z13convolution1dPfS_S_i_param_0,
	.param .u64 .ptr .align 1 _Z13convolution1dPfS_S_i_param_1,
	.param .u64 .ptr .align 1 _Z13convolution1dPfS_S_i_param_2,
	.param .u32 _Z13convolution1dPfS_S_i_param_3
)
{
	.reg .pred 	%p<8>;
	.reg .b32 	%r<7>;
	.reg .b32 	%f<23>;
	.reg .b64 	%rd<15>;

	ld.param.u64 	%rd6, [_Z13convolution1dPfS_S_i_param_0];
	ld.param.u64 	%rd5, [_Z13convolution1dPfS_S_i_param_1];
	ld.param.u64 	%rd7, [_Z13convolution1dPfS_S_i_param_2];
	ld.param.u32 	%r4, [_Z13convolution1dPfS_S_i_param_3];
	cvta.to.global.u64 	%rd1, %rd6;
	cvta.to.global.u64 	%rd2, %rd7;
	mov.u32 	%r1, %tid.x;
	setp.ge.s32 	%p1, %r1, %r4;
	@%p1 bra 	$L__BB0_9;
	cvta.to.global.u64 	%rd8, %rd5;
	mul.wide.u32 	%rd9, %r1, 4;
	add.s64 	%rd3, %rd8, %rd9;
	add.s32 	%r2, %r1, -2;
	setp.lt.u32 	%p2, %r1, 2;
	setp.ge.s32 	%p3, %r2, %r4;
	ld.global.f32 	%f21, [%rd3];
	or.pred  	%p4, %p2, %p3;
	@%p4 bra 	$L__BB0_3;
	ld.global.f32 	%f9, [%rd2];
	mul.wide.u32 	%rd10, %r2, 4;
	add.s64 	%rd11, %rd1, %rd10;
	ld.global.f32 	%f10, [%rd11];
	fma.rn.f32 	%f21, %f9, %f10, %f21;
	st.global.f32 	[%rd3], %f21;
$L__BB0_3:
	add.s32 	%r3, %r1, -1;
	setp.ge.u32 	%p5, %r3, %r4;
	@%p5 bra 	$L__BB0_5;
	ld.global.f32 	%f11, [%rd2+4];
	mul.wide.u32 	%rd12, %r3, 4;
	add.s64 	%rd13, %rd1, %rd12;
	ld.global.f32 	%f12, [%rd13];
	fma.rn.f32 	%f21, %f11, %f12, %f21;
	st.global.f32 	[%rd3], %f21;
$L__BB0_5:
	ld.global.f32 	%f13, [%rd2+8];
	add.s64 	%rd4, %rd1, %rd9;
	ld.global.f32 	%f14, [%rd4];
	fma.rn.f32 	%f22, %f13, %f14, %f21;
	st.global.f32 	[%rd3], %f22;
	add.s32 	%r5, %r1, 1;
	setp.ge.u32 	%p6, %r5, %r4;
	@%p6 bra 	$L__BB0_7;
	ld.global.f32 	%f15, [%rd2+12];
	ld.global.f32 	%f16, [%rd4+4];
	fma.rn.f32 	%f22, %f15, %f16, %f22;
	st.global.f32 	[%rd3], %f22;
$L__BB0_7:
	add.s32 	%r6, %r1, 2;
	setp.ge.u32 	%p7, %r6, %r4;
	@%p7 bra 	$L__BB0_9;
	ld.global.f32 	%f17, [%rd2+16];
	ld.global.f32 	%f18, [%rd4+8];
	fma.rn.f32 	%f19, %f17, %f18, %f22;
	st.global.f32 	[%rd3], %f19;
$L__BB0_9:
	ret;

}
	// .globl	_Z13convolution2dPfS_S_i
.visible .entry _Z13convolution2dPfS_S_i(
	.param .u64 .ptr .align 1 _Z13convolution2dPfS_S_i_param_0,
	.param .u64 .ptr .align 1 _Z13convolution2dPfS_S_i_param_1,
	.param .u64 .ptr .align 1 _Z13convolution2dPfS_S_i_param_2,
	.param .u32 _Z13convolution2dPfS_S_i_param_3
)
{
	.reg .pred 	%p<14>;
	.reg .b32 	%r<19>;
	.reg .b32 	%f<41>;
	.reg .b64 	%rd<32>;

	ld.param.u64 	%rd7, [_Z13convolution2dPfS_S_i_param_0];
	ld.param.u64 	%rd6, [_Z13convolution2dPfS_S_i_param_1];
	ld.param.u64 	%rd8, [_Z13convolution2dPfS_S_i_param_2];
	ld.param.u32 	%r10, [_Z13convolution2dPfS_S_i_param_3];
	cvta.to.global.u64 	%rd1, %rd7;
	cvta.to.global.u64 	%rd2, %rd8;
	mov.u32 	%r1, %ctaid.x;
	mov.u32 	%r2, %tid.x;
	max.s32 	%r11, %r1, %r2;
	setp.ge.s32 	%p1, %r11, %r10;
	@%p1 bra 	$L__BB1_17;
	cvta.to.global.u64 	%rd9, %rd6;
	mul.lo.s32 	%r3, %r10, %r1;
	add.s32 	%r4, %r3, %r2;
	mul.wide.u32 	%rd10, %r4, 4;
	add.s64 	%rd3, %rd9, %rd10;
	setp.eq.s32 	%p2, %r1, 0;
	sub.s32 	%r5, %r3, %r10;
	setp.eq.s32 	%p3, %r2, 0;
	cvt.s64.s32 	%rd11, %r5;
	cvt.u64.u32 	%rd4, %r2;
	add.s64 	%rd12, %rd4, %rd11;
	shl.b64 	%rd13, %rd12, 2;
	add.s64 	%rd5, %rd1, %rd13;
	ld.global.f32 	%f36, [%rd3];
	or.pred  	%p4, %p2, %p3;
	@%p4 bra 	$L__BB1_3;
	ld.global.f32 	%f16, [%rd2];
	ld.global.f32 	%f17, [%rd5+-4];
	fma.rn.f32 	%f36, %f16, %f17, %f36;
	st.global.f32 	[%rd3], %f36;
$L__BB1_3:
	setp.eq.s32 	%p5, %r1, 0;
	@%p5 bra 	$L__BB1_5;
	ld.global.f32 	%f18, [%rd2+4];
	add.s32 	%r12, %r2, %r5;
	mul.wide.s32 	%rd14, %r12, 4;
	add.s64 	%rd15, %rd1, %rd14;
	ld.global.f32 	%f19, [%rd15];
	fma.rn.f32 	%f36, %f18, %f19, %f36;
	st.global.f32 	[%rd3], %f36;
$L__BB1_5:
	setp.eq.s32 	%p6, %r1, 0;
	add.s32 	%r6, %r2, 1;
	setp.ge.u32 	%p7, %r6, %r10;
	or.pred  	%p8, %p6, %p7;
	@%p8 bra 	$L__BB1_7;
	ld.global.f32 	%f20, [%rd2+8];
	ld.global.f32 	%f21, [%rd5+4];
	fma.rn.f32 	%f36, %f20, %f21, %f36;
	st.global.f32 	[%rd3], %f36;
$L__BB1_7:
	add.s32 	%r7, %r2, -1;
	setp.ge.u32 	%p9, %r7, %r10;
	@%p9 bra 	$L__BB1_9;
	ld.global.f32 	%f22, [%rd2+12];
	add.s32 	%r14, %r4, -1;
	mul.wide.u32 	%rd16, %r14, 4;
	add.s64 	%rd17, %rd1, %rd16;
	ld.global.f32 	%f23, [%rd17];
	fma.rn.f32 	%f36, %f22, %f23, %f36;
	st.global.f32 	[%rd3], %f36;
$L__BB1_9:
	setp.ge.u32 	%p10, %r6, %r10;
	ld.global.f32 	%f24, [%rd2+16];
	add.s64 	%rd19, %rd1, %rd10;
	ld.global.f32 	%f25, [%rd19];
	fma.rn.f32 	%f40, %f24, %f25, %f36;
	st.global.f32 	[%rd3], %f40;
	@%p10 bra 	$L__BB1_11;
	ld.global.f32 	%f26, [%rd2+20];
	cvt.u64.u32 	%rd20, %r3;
	add.s64 	%rd21, %rd4, %rd20;
	shl.b64 	%rd22, %rd21, 2;
	add.s64 	%rd23, %rd1, %rd22;
	ld.global.f32 	%f27, [%rd23+4];
	fma.rn.f32 	%f40, %f26, %f27, %f40;
	st.global.f32 	[%rd3], %f40;
$L__BB1_11:
	add.s32 	%r8, %r1, 1;
	shl.b32 	%r15, %r10, 1;
	add.s32 	%r9, %r5, %r15;
	max.u32 	%r16, %r8, %r7;
	setp.ge.u32 	%p11, %r16, %r10;
	@%p11 bra 	$L__BB1_13;
	ld.global.f32 	%f28, [%rd2+24];
	add.s32 	%r17, %r7, %r9;
	mul.wide.u32 	%rd24, %r17, 4;
	add.s64 	%rd25, %rd1, %rd24;
	ld.global.f32 	%f29, [%rd25];
	fma.rn.f32 	%f40, %f28, %f29, %f40;
	st.global.f32 	[%rd3], %f40;
$L__BB1_13:
	setp.ge.u32 	%p12, %r8, %r10;
	@%p12 bra 	$L__BB1_16;
	setp.ge.u32 	%p13, %r6, %r10;
	ld.global.f32 	%f30, [%rd2+28];
	add.s32 	%r18, %r4, %r10;
	mul.wide.u32 	%rd26, %r18, 4;
	add.s64 	%rd27, %rd1, %rd26;
	ld.global.f32 	%f31, [%rd27];
	fma.rn.f32 	%f15, %f30, %f31, %f40;
	st.global.f32 	[%rd3], %f15;
	@%p13 bra 	$L__BB1_16;
	ld.global.f32 	%f32, [%rd2+32];
	cvt.u64.u32 	%rd28, %r9;
	add.s64 	%rd29, %rd4, %rd28;
	shl.b64 	%rd30, %rd29, 2;
	add.s64 	%rd31, %rd1, %rd30;
	ld.global.f32 	%f33, [%rd31+4];
	fma.rn.f32 	%f34, %f32, %f33, %f15;
	st.global.f32 	[%rd3], %f34;
$L__BB1_16:
	bar.sync 	0;
$L__BB1_17:
	ret;

}


// ===== COMPILED SASS (sm_100) =====

	.target	sm_100

	.elftype	@"ET_EXEC"


//--------------------- .note.nv.tkinfo           --------------------------
	.section	.note.nv.tkinfo,"",@"SHT_NOTE"
	.sectionflags	@"SHF_NOTE_NV_TKINFO"
	.tkinfo
        /*0018*/ 	.word	0x00000002
        /*0030*/ 	.string	""
        /*0030*/ 	.string	"ptxas"
        /*0030*/ 	.string	"Cuda compilation tools, release 13.0, V13.0.88"
        /*0030*/ 	.string	"Build cuda_13.0.r13.0/compiler.36424714_0"
        /*0030*/ 	.string	"-arch sm_100 -m 64 "



//--------------------- .note.nv.cuinfo           --------------------------
	.section	.note.nv.cuinfo,"",@"SHT_NOTE"
	.sectionflags	@"SHF_NOTE_NV_CUINFO"
        /*0018*/ 	.short	0x0002
        /*001a*/ 	.short	0x0064
        /*001c*/ 	.short	0x0082
	.zero		2


//--------------------- .nv.info                  --------------------------
	.section	.nv.info,"",@"SHT_CUDA_INFO"
	.align	4


	//----- nvinfo : EIATTR_REGCOUNT
	.align		4
        /*0000*/ 	.byte	0x04, 0x2f
        /*0002*/ 	.short	(.L_1 - .L_0)
	.align		4
.L_0:
        /*0004*/ 	.word	index@(_Z13convolution1dPfS_S_i)
        /*0008*/ 	.word	0x00000012


	//----- nvinfo : EIATTR_FRAME_SIZE
	.align		4
.L_1:
        /*000c*/ 	.byte	0x04, 0x11
        /*000e*/ 	.short	(.L_3 - .L_2)
	.align		4
.L_2:
        /*0010*/ 	.word	index@(_Z13convolution1dPfS_S_i)
        /*0014*/ 	.word	0x00000000


	//----- nvinfo : EIATTR_REGCOUNT
	.align		4
.L_3:
        /*0018*/ 	.byte	0x04, 0x2f
        /*001a*/ 	.short	(.L_5 - .L_4)
	.align		4
.L_4:
        /*001c*/ 	.word	index@(_Z13convolution2dPfS_S_i)
        /*0020*/ 	.word	0x0000001a


	//----- nvinfo : EIATTR_FRAME_SIZE
	.align		4
.L_5:
        /*0024*/ 	.byte	0x04, 0x11
        /*0026*/ 	.short	(.L_7 - .L_6)
	.align		4
.L_6:
        /*0028*/ 	.word	index@(_Z13convolution2dPfS_S_i)
        /*002c*/ 	.word	0x00000000


	//----- nvinfo : EIATTR_MIN_STACK_SIZE
	.align		4
.L_7:
        /*0030*/ 	.byte	0x04, 0x12
        /*0032*/ 	.short	(.L_9 - .L_8)
	.align		4
.L_8:
        /*0034*/ 	.word	index@(_Z13convolution2dPfS_S_i)
        /*0038*/ 	.word	0x00000000


	//----- nvinfo : EIATTR_MIN_STACK_SIZE
	.align		4
.L_9:
        /*003c*/ 	.byte	0x04, 0x12
        /*003e*/ 	.short	(.L_11 - .L_10)
	.align		4
.L_10:
        /*0040*/ 	.word	index@(_Z13convolution1dPfS_S_i)
        /*0044*/ 	.word	0x00000000
.L_11:


//--------------------- .nv.compat                --------------------------
	.section	.nv.compat,"",@"SHT_CUDA_COMPAT_INFO"
	.align	4
        /*0000*/ 	.byte	0x02, 0x09, 0x00, 0x00, 0x02, 0x02, 0x01, 0x00, 0x02, 0x05, 0x05, 0x00, 0x03, 0x07, 0x01, 0x01
        /*0010*/ 	.byte	0x02, 0x03, 0x00, 0x00, 0x02, 0x06, 0x01, 0x00, 0x04, 0x0b, 0x08, 0x00, 0x09, 0x00, 0x00, 0x00
        /*0020*/ 	.byte	0x00, 0x00, 0x00, 0x00


//--------------------- .nv.info._Z13convolution2dPfS_S_i --------------------------
	.section	.nv.info._Z13convolution2dPfS_S_i,"",@"SHT_CUDA_INFO"
	.sectionflags	@""
	.align	4


	//----- nvinfo : EIATTR_CUDA_API_VERSION
	.align		4
        /*0000*/ 	.byte	0x04, 0x37
        /*0002*/ 	.short	(.L_13 - .L_12)
.L_12:
        /*0004*/ 	.word	0x00000082


	//----- nvinfo : EIATTR_KPARAM_INFO
	.align		4
.L_13:
        /*0008*/ 	.byte	0x04, 0x17
        /*000a*/ 	.short	(.L_15 - .L_14)
.L_14:
        /*000c*/ 	.word	0x00000000
        /*0010*/ 	.short	0x0003
        /*0012*/ 	.short	0x0018
        /*0014*/ 	.byte	0x00, 0xf0, 0x11, 0x00


	//----- nvinfo : EIATTR_KPARAM_INFO
	.align		4
.L_15:
        /*0018*/ 	.byte	0x04, 0x17
        /*001a*/ 	.short	(.L_17 - .L_16)
.L_16:
        /*001c*/ 	.word	0x00000000
        /*0020*/ 	.short	0x0002
        /*0022*/ 	.short	0x0010
        /*0024*/ 	.byte	0x00, 0xf5, 0x21, 0x00


	//----- nvinfo : EIATTR_KPARAM_INFO
	.align		4
.L_17:
        /*0028*/ 	.byte	0x04, 0x17
        /*002a*/ 	.short	(.L_19 - .L_18)
.L_18:
        /*002c*/ 	.word	0x00000000
        /*0030*/ 	.short	0x0001
        /*0032*/ 	.short	0x0008
        /*0034*/ 	.byte	0x00, 0xf5, 0x21, 0x00


	//----- nvinfo : EIATTR_KPARAM_INFO
	.align		4
.L_19:
        /*0038*/ 	.byte	0x04, 0x17
        /*003a*/ 	.short	(.L_21 - .L_20)
.L_20:
        /*003c*/ 	.word	0x00000000
        /*0040*/ 	.short	0x0000
        /*0042*/ 	.short	0x0000
        /*0044*/ 	.byte	0x00, 0xf5, 0x21, 0x00


	//----- nvinfo : EIATTR_SPARSE_MMA_MASK
	.align		4
.L_21:
        /*0048*/ 	.byte	0x03, 0x50
        /*004a*/ 	.short	0x0000


	//----- nvinfo : EIATTR_MAXREG_COUNT
	.align		4
        /*004c*/ 	.byte	0x03, 0x1b
        /*004e*/ 	.short	0x00ff


	//----- nvinfo : EIATTR_NUM_BARRIERS
	.align		4
        /*0050*/ 	.byte	0x02, 0x4c
        /*0052*/ 	.byte	0x01
	.zero		1


	//----- nvinfo : EIATTR_MERCURY_ISA_VERSION
	.align		4
        /*0054*/ 	.byte	0x03, 0x5f
        /*0056*/ 	.short	0x0101


	//----- nvinfo : EIATTR_VRC_CTA_INIT_COUNT
	.align		4
        /*0058*/ 	.byte	0x02, 0x4a
	.zero		1
	.zero		1


	//----- nvinfo : EIATTR_EXIT_INSTR_OFFSETS
	.align		4
        /*005c*/ 	.byte	0x04, 0x1c
        /*005e*/ 	.short	(.L_23 - .L_22)


	//   ....[0]....
.L_22:
        /*0060*/ 	.word	0x00000060


	//   ....[1]....
        /*0064*/ 	.word	0x000005c0


	//----- nvinfo : EIATTR_CRS_STACK_SIZE
	.align		4
.L_23:
        /*0068*/ 	.byte	0x04, 0x1e
        /*006a*/ 	.short	(.L_25 - .L_24)
.L_24:
        /*006c*/ 	.word	0x00000000


	//----- nvinfo : EIATTR_CBANK_PARAM_SIZE
	.align		4
.L_25:
        /*0070*/ 	.byte	0x03, 0x19
        /*0072*/ 	.short	0x001c


	//----- nvinfo : EIATTR_PARAM_CBANK
	.align		4
        /*0074*/ 	.byte	0x04, 0x0a
        /*0076*/ 	.short	(.L_27 - .L_26)
	.align		4
.L_26:
        /*0078*/ 	.word	index@(.nv.constant0._Z13convolution2dPfS_S_i)
        /*007c*/ 	.short	0x0380
        /*007e*/ 	.short	0x001c


	//----- nvinfo : EIATTR_SW_WAR
	.align		4
.L_27:
        /*0080*/ 	.byte	0x04, 0x36
        /*0082*/ 	.short	(.L_29 - .L_28)
.L_28:
        /*0084*/ 	.word	0x00000008
.L_29:


//--------------------- .nv.info._Z13convolution1dPfS_S_i --------------------------
	.section	.nv.info._Z13convolution1dPfS_S_i,"",@"SHT_CUDA_INFO"
	.sectionflags	@""
	.align	4


	//----- nvinfo : EIATTR_CUDA_API_VERSION
	.align		4
        /*0000*/ 	.byte	0x04, 0x37
        /*0002*/ 	.short	(.L_31 - .L_30)
.L_30:
        /*0004*/ 	.word	0x00000082


	//----- nvinfo : EIATTR_KPARAM_INFO
	.align		4
.L_31:
        /*0008*/ 	.byte	0x04, 0x17
        /*000a*/ 	.short	(.L_33 - .L_32)
.L_32:
        /*000c*/ 	.word	0x00000000
        /*0010*/ 	.short	0x0003
        /*0012*/ 	.short	0x0018
        /*0014*/ 	.byte	0x00, 0xf0, 0x11, 0x00


	//----- nvinfo : EIATTR_KPARAM_INFO
	.align		4
.L_33:
        /*0018*/ 	.byte	0x04, 0x17
        /*001a*/ 	.short	(.L_35 - .L_34)
.L_34:
        /*001c*/ 	.word	0x00000000
        /*0020*/ 	.short	0x0002
        /*0022*/ 	.short	0x0010
        /*0024*/ 	.byte	0x00, 0xf5, 0x21, 0x00


	//----- nvinfo : EIATTR_KPARAM_INFO
	.align		4
.L_35:
        /*0028*/ 	.byte	0x04, 0x17
        /*002a*/ 	.short	(.L_37 - .L_36)
.L_36:
        /*002c*/ 	.word	0x00000000
        /*0030*/ 	.short	0x0001
        /*0032*/ 	.short	0x0008
        /*0034*/ 	.byte	0x00, 0xf5, 0x21, 0x00


	//----- nvinfo : EIATTR_KPARAM_INFO
	.align		4
.L_37:
        /*0038*/ 	.byte	0x04, 0x17
        /*003a*/ 	.short	(.L_39 - .L_38)
.L_38:
        /*003c*/ 	.word	0x00000000
        /*0040*/ 	.short	0x0000
        /*0042*/ 	.short	0x0000
        /*0044*/ 	.byte	0x00, 0xf5, 0x21, 0x00


	//----- nvinfo : EIATTR_SPARSE_MMA_MASK
	.align		4
.L_39:
        /*0048*/ 	.byte	0x03, 0x50
        /*004a*/ 	.short	0x0000


	//----- nvinfo : EIATTR_MAXREG_COUNT
	.align		4
        /*004c*/ 	.byte	0x03, 0x1b
        /*004e*/ 	.short	0x00ff


	//----- nvinfo : EIATTR_MERCURY_ISA_VERSION
	.align		4
        /*0050*/ 	.byte	0x03, 0x5f
        /*0052*/ 	.short	0x0101


	//----- nvinfo : EIATTR_VRC_CTA_INIT_COUNT
	.align		4
        /*0054*/ 	.byte	0x02, 0x4a
	.zero		1
	.zero		1


	//----- nvinfo : EIATTR_EXIT_INSTR_OFFSETS
	.align		4
        /*0058*/ 	.byte	0x04, 0x1c
        /*005a*/ 	.short	(.L_41 - .L_40)


	//   ....[0]....
.L_40:
        /*005c*/ 	.word	0x00000040


	//   ....[1]....
        /*0060*/ 	.word	0x000002a0


	//   ....[2]....
        /*0064*/ 	.word	0x000002f0


	//----- nvinfo : EIATTR_CRS_STACK_SIZE
	.align		4
.L_41:
        /*0068*/ 	.byte	0x04, 0x1e
        /*006a*/ 	.short	(.L_43 - .L_42)
.L_42:
        /*006c*/ 	.word	0x00000000


	//----- nvinfo : EIATTR_CBANK_PARAM_SIZE
	.align		4
.L_43:
        /*0070*/ 	.byte	0x03, 0x19
        /*0072*/ 	.short	0x001c


	//----- nvinfo : EIATTR_PARAM_CBANK
	.align		4
        /*0074*/ 	.byte	0x04, 0x0a
        /*0076*/ 	.short	(.L_45 - .L_44)
	.align		4
.L_44:
        /*0078*/ 	.word	index@(.nv.constant0._Z13convolution1dPfS_S_i)
        /*007c*/ 	.short	0x0380
        /*007e*/ 	.short	0x001c


	//----- nvinfo : EIATTR_SW_WAR
	.align		4
.L_45:
        /*0080*/ 	.byte	0x04, 0x36
        /*0082*/ 	.short	(.L_47 - .L_46)
.L_46:
        /*0084*/ 	.word	0x00000008
.L_47:


//--------------------- .nv.callgraph             --------------------------
	.section	.nv.callgraph,"",@"SHT_CUDA_CALLGRAPH"
	.align	4
	.sectionentsize	8
	.align		4
        /*0000*/ 	.word	0x00000000
	.align		4
        /*0004*/ 	.word	0xffffffff
	.align		4
        /*0008*/ 	.word	0x00000000
	.align		4
        /*000c*/ 	.word	0xfffffffe
	.align		4
        /*0010*/ 	.word	0x00000000
	.align		4
        /*0014*/ 	.word	0xfffffffd
	.align		4
        /*0018*/ 	.word	0x00000000
	.align		4
        /*001c*/ 	.word	0xfffffffc


//--------------------- .text._Z13convolution2dPfS_S_i --------------------------
	.section	.text._Z13convolution2dPfS_S_i,"ax",@progbits
	.align	128
        .global         _Z13convolution2dPfS_S_i
        .type           _Z13convolution2dPfS_S_i,@function
        .size           _Z13convolution2dPfS_S_i,(.L_x_6 - _Z13convolution2dPfS_S_i)
        .other          _Z13convolution2dPfS_S_i,@"STO_CUDA_ENTRY STV_DEFAULT"
_Z13convolution2dPfS_S_i:
.text._Z13convolution2dPfS_S_i:
[----:B------:R-:W-:Y:S01]  /*0000*/  LDC R1, c[0x0][0x37c] ;  /* 0x0000df00ff017b82 */ /* 0x000fe20000000800 */
[----:B------:R-:W0:Y:S07]  /*0010*/  S2R R0, SR_TID.X ;  /* 0x0000000000007919 */ /* 0x000e2e0000002100 */
[----:B------:R-:W0:Y:S08]  /*0020*/  S2UR UR4, SR_CTAID.X ;  /* 0x00000000000479c3 */ /* 0x000e300000002500 */
[----:B------:R-:W1:Y:S01]  /*0030*/  LDC R8, c[0x0][0x398] ;  /* 0x0000e600ff087b82 */ /* 0x000e620000000800 */
[----:B0-----:R-:W-:-:S04]  /*0040*/  VIMNMX R3, PT, PT, R0, UR4, !PT ;  /* 0x0000000400037c48 */ /* 0x001fc8000ffe0100 */
[----:B-1----:R-:W-:-:S13]  /*0050*/  ISETP.GE.AND P0, PT, R3, R8, PT ;  /* 0x000000080300720c */ /* 0x002fda0003f06270 */
[----:B------:R-:W-:Y:S05]  /*0060*/  @P0 EXIT ;  /* 0x000000000000094d */ /* 0x000fea0003800000 */
[----:B------:R-:W0:Y:S01]  /*0070*/  LDC.64 R4, c[0x0][0x388] ;  /* 0x0000e200ff047b82 */ /* 0x000e220000000a00 */
[----:B------:R-:W1:Y:S01]  /*0080*/  LDCU.64 UR8, c[0x0][0x380] ;  /* 0x00007000ff0877ac */ /* 0x000e620008000a00 */
[----:B------:R-:W-:Y:S01]  /*0090*/  IMAD R17, R8, UR4, RZ ;  /* 0x0000000408117c24 */ /* 0x000fe2000f8e02ff */
[----:B------:R-:W-:Y:S01]  /*00a0*/  ISETP.NE.AND P0, PT, R0, RZ, PT ;  /* 0x000000ff0000720c */ /* 0x000fe20003f05270 */
[----:B------:R-:W2:Y:S02]  /*00b0*/  LDCU.64 UR6, c[0x0][0x358] ;  /* 0x00006b00ff0677ac */ /* 0x000ea40008000a00 */
[C---:B------:R-:W-:Y:S01]  /*00c0*/  IMAD.IADD R13, R17.reuse, 0x1, -R8 ;  /* 0x00000001110d7824 */ /* 0x040fe200078e0a08 */
[----:B------:R-:W-:Y:S01]  /*00d0*/  ISETP.EQ.OR P0, PT, RZ, UR4, !P0 ;  /* 0x00000004ff007c0c */ /* 0x000fe2000c702670 */
[----:B------:R-:W3:Y:S01]  /*00e0*/  LDC.64 R2, c[0x0][0x390] ;  /* 0x0000e400ff027b82 */ /* 0x000ee20000000a00 */
[----:B------:R-:W-:Y:S02]  /*00f0*/  IMAD.IADD R9, R17, 0x1, R0 ;  /* 0x0000000111097824 */ /* 0x000fe400078e0200 */
[----:B------:R-:W-:-:S04]  /*0100*/  IADD3 R6, P1, PT, R13, R0, RZ ;  /* 0x000000000d067210 */ /* 0x000fc80007f3e0ff */
[----:B------:R-:W-:Y:S02]  /*0110*/  LEA.HI.X.SX32 R7, R13, RZ, 0x1, P1 ;  /* 0x000000ff0d077211 */ /* 0x000fe400008f0eff */
[----:B-1----:R-:W-:-:S04]  /*0120*/  LEA R10, P1, R6, UR8, 0x2 ;  /* 0x00000008060a7c11 */ /* 0x002fc8000f8210ff */
[----:B------:R-:W-:Y:S01]  /*0130*/  LEA.HI.X R11, R6, UR9, R7, 0x2, P1 ;  /* 0x00000009060b7c11 */ /* 0x000fe200088f1407 */
[----:B0-----:R-:W-:Y:S01]  /*0140*/  IMAD.WIDE.U32 R4, R9, 0x4, R4 ;  /* 0x0000000409047825 */ /* 0x001fe200078e0004 */
[----:B------:R-:W0:Y:S03]  /*0150*/  LDC.64 R6, c[0x0][0x380] ;  /* 0x0000e000ff067b82 */ /* 0x000e260000000a00 */
[----:B--2---:R-:W2:Y:S04]  /*0160*/  @!P0 LDG.E R14, desc[UR6][R10.64+-0x4] ;  /* 0xfffffc060a0e8981 */ /* 0x004ea8000c1e1900 */
[----:B---3--:R-:W2:Y:S04]  /*0170*/  @!P0 LDG.E R12, desc[UR6][R2.64] ;  /* 0x00000006020c8981 */ /* 0x008ea8000c1e1900 */
[----:B------:R-:W2:Y:S01]  /*0180*/  LDG.E R15, desc[UR6][R4.64] ;  /* 0x00000006040f7981 */ /* 0x000ea2000c1e1900 */
[----:B------:R-:W-:-:S13]  /*0190*/  ISETP.NE.AND P1, PT, RZ, UR4, PT ;  /* 0x00000004ff007c0c */ /* 0x000fda000bf25270 */
[----:B------:R-:W-:-:S05]  /*01a0*/  @P1 IADD3 R21, PT, PT, R13, R0, RZ ;  /* 0x000000000d151210 */ /* 0x000fca0007ffe0ff */
[----:B0-----:R-:W-:-:S04]  /*01b0*/  @P1 IMAD.WIDE R20, R21, 0x4, R6 ;  /* 0x0000000415141825 */ /* 0x001fc800078e0206 */
[----:B--2---:R-:W-:-:S05]  /*01c0*/  @!P0 FFMA R15, R12, R14, R15 ;  /* 0x0000000e0c0f8223 */ /* 0x004fca000000000f */
[----:B------:R0:W-:Y:S04]  /*01d0*/  @!P0 STG.E desc[UR6][R4.64], R15 ;  /* 0x0000000f04008986 */ /* 0x0001e8000c101906 */
[----:B------:R-:W0:Y:S04]  /*01e0*/  @P1 LDG.E R20, desc[UR6][R20.64] ;  /* 0x0000000614141981 */ /* 0x000e28000c1e1900 */
[----:B------:R-:W0:Y:S01]  /*01f0*/  @P1 LDG.E R12, desc[UR6][R2.64+0x4] ;  /* 0x00000406020c1981 */ /* 0x000e22000c1e1900 */
[----:B------:R-:W-:-:S05]  /*0200*/  VIADD R19, R0, 0x1 ;  /* 0x0000000100137836 */ /* 0x000fca0000000000 */
[----:B------:R-:W-:-:S04]  /*0210*/  ISETP.GE.U32.AND P0, PT, R19, R8, PT ;  /* 0x000000081300720c */ /* 0x000fc80003f06070 */
[----:B------:R-:W-:Y:S01]  /*0220*/  ISETP.EQ.OR P2, PT, RZ, UR4, P0 ;  /* 0x00000004ff007c0c */ /* 0x000fe20008742670 */
[----:B------:R-:W-:Y:S02]  /*0230*/  VIADD R19, R0, 0xffffffff ;  /* 0xffffffff00137836 */ /* 0x000fe40000000000 */
[----:B0-----:R-:W-:-:S05]  /*0240*/  @P1 FFMA R15, R12, R20, R15 ;  /* 0x000000140c0f1223 */ /* 0x001fca000000000f */
[----:B------:R0:W-:Y:S05]  /*0250*/  @P1 STG.E desc[UR6][R4.64], R15 ;  /* 0x0000000f04001986 */ /* 0x0001ea000c101906 */
[----:B------:R-:W0:Y:S04]  /*0260*/  @!P2 LDG.E R10, desc[UR6][R10.64+0x4] ;  /* 0x000004060a0aa981 */ /* 0x000e28000c1e1900 */
[----:B------:R-:W0:Y:S01]  /*0270*/  @!P2 LDG.E R12, desc[UR6][R2.64+0x8] ;  /* 0x00000806020ca981 */ /* 0x000e22000c1e1900 */
[----:B------:R-:W-:-:S13]  /*0280*/  ISETP.GE.U32.AND P1, PT, R19, R8, PT ;  /* 0x000000081300720c */ /* 0x000fda0003f26070 */
[----:B------:R-:W-:-:S05]  /*0290*/  @!P1 IADD3 R21, PT, PT, R9, -0x1, RZ ;  /* 0xffffffff09159810 */ /* 0x000fca0007ffe0ff */
[----:B------:R-:W-:-:S04]  /*02a0*/  @!P1 IMAD.WIDE.U32 R20, R21, 0x4, R6 ;  /* 0x0000000415149825 */ /* 0x000fc800078e0006 */
[----:B0-----:R-:W-:-:S05]  /*02b0*/  @!P2 FFMA R15, R12, R10, R15 ;  /* 0x0000000a0c0fa223 */ /* 0x001fca000000000f */
[----:B------:R0:W-:Y:S04]  /*02c0*/  @!P2 STG.E desc[UR6][R4.64], R15 ;  /* 0x0000000f0400a986 */ /* 0x0001e8000c101906 */
[----:B------:R-:W0:Y:S04]  /*02d0*/  @!P1 LDG.E R20, desc[UR6][R20.64] ;  /* 0x0000000614149981 */ /* 0x000e28000c1e1900 */
[----:B------:R-:W0:Y:S01]  /*02e0*/  @!P1 LDG.E R12, desc[UR6][R2.64+0xc] ;  /* 0x00000c06020c9981 */ /* 0x000e22000c1e1900 */
[----:B------:R-:W-:-:S04]  /*02f0*/  IMAD.WIDE.U32 R22, R9, 0x4, R6 ;  /* 0x0000000409167825 */ /* 0x000fc800078e0006 */
[----:B0-----:R-:W-:-:S05]  /*0300*/  @!P1 FFMA R15, R12, R20, R15 ;  /* 0x000000140c0f9223 */ /* 0x001fca000000000f */
[----:B------:R0:W-:Y:S04]  /*0310*/  @!P1 STG.E desc[UR6][R4.64], R15 ;  /* 0x0000000f04009986 */ /* 0x0001e8000c101906 */
[----:B------:R-:W2:Y:S04]  /*0320*/  LDG.E R22, desc[UR6][R22.64] ;  /* 0x0000000616167981 */ /* 0x000ea8000c1e1900 */
[----:B------:R-:W2:Y:S01]  /*0330*/  LDG.E R12, desc[UR6][R2.64+0x10] ;  /* 0x00001006020c7981 */ /* 0x000ea2000c1e1900 */
[----:B------:R-:W-:-:S05]  /*0340*/  @!P0 IADD3 R17, P1, PT, R17, R0, RZ ;  /* 0x0000000011118210 */ /* 0x000fca0007f3e0ff */
[----:B------:R-:W-:Y:S01]  /*0350*/  @!P0 IMAD.X R14, RZ, RZ, RZ, P1 ;  /* 0x000000ffff0e8224 */ /* 0x000fe200008e06ff */
[----:B------:R-:W-:-:S04]  /*0360*/  @!P0 LEA R10, P1, R17, UR8, 0x2 ;  /* 0x00000008110a8c11 */ /* 0x000fc8000f8210ff */
[----:B------:R-:W-:Y:S01]  /*0370*/  @!P0 LEA.HI.X R11, R17, UR9, R14, 0x2, P1 ;  /* 0x00000009110b8c11 */ /* 0x000fe200088f140e */
[----:B------:R-:W-:Y:S01]  /*0380*/  UIADD3 UR4, UPT, UPT, UR4, 0x1, URZ ;  /* 0x0000000104047890 */ /* 0x000fe2000fffe0ff */
[----:B--2---:R-:W-:-:S05]  /*0390*/  FFMA R17, R12, R22, R15 ;  /* 0x000000160c117223 */ /* 0x004fca000000000f */
[----:B------:R1:W-:Y:S04]  /*03a0*/  STG.E desc[UR6][R4.64], R17 ;  /* 0x0000001104007986 */ /* 0x0003e8000c101906 */
[----:B------:R-:W1:Y:S04]  /*03b0*/  @!P0 LDG.E R10, desc[UR6][R10.64+0x4] ;  /* 0x000004060a0a8981 */ /* 0x000e68000c1e1900 */
[----:B------:R-:W1:Y:S01]  /*03c0*/  @!P0 LDG.E R12, desc[UR6][R2.64+0x14] ;  /* 0x00001406020c8981 */ /* 0x000e62000c1e1900 */
[----:B0-----:R-:W-:-:S04]  /*03d0*/  VIMNMX.U32 R15, PT, PT, R19, UR4, !PT ;  /* 0x00000004130f7c48 */ /* 0x001fc8000ffe0000 */
[----:B------:R-:W-:Y:S01]  /*03e0*/  ISETP.GE.U32.AND P1, PT, R15, R8, PT ;  /* 0x000000080f00720c */ /* 0x000fe20003f26070 */
[----:B------:R-:W-:-:S12]  /*03f0*/  IMAD R14, R8, 0x2, R13 ;  /* 0x00000002080e7824 */ /* 0x000fd800078e020d */
[----:B------:R-:W-:Y:S01]  /*0400*/  @!P1 IADD3 R13, PT, PT, R19, R14, RZ ;  /* 0x0000000e130d9210 */ /* 0x000fe20007ffe0ff */
[----:B-1----:R-:W-:-:S04]  /*0410*/  @!P0 FFMA R17, R12, R10, R17 ;  /* 0x0000000a0c118223 */ /* 0x002fc80000000011 */
[----:B------:R-:W-:Y:S01]  /*0420*/  @!P1 IMAD.WIDE.U32 R12, R13, 0x4, R6 ;  /* 0x000000040d0c9825 */ /* 0x000fe200078e0006 */
[----:B------:R0:W-:Y:S05]  /*0430*/  @!P0 STG.E desc[UR6][R4.64], R17 ;  /* 0x0000001104008986 */ /* 0x0001ea000c101906 */
[----:B------:R-:W0:Y:S04]  /*0440*/  @!P1 LDG.E R12, desc[UR6][R12.64] ;  /* 0x000000060c0c9981 */ /* 0x000e28000c1e1900 */
[----:B------:R-:W0:Y:S01]  /*0450*/  @!P1 LDG.E R10, desc[UR6][R2.64+0x18] ;  /* 0x00001806020a9981 */ /* 0x000e22000c1e1900 */
[----:B------:R-:W-:Y:S01]  /*0460*/  ISETP.LE.U32.AND P2, PT, R8, UR4, PT ;  /* 0x0000000408007c0c */ /* 0x000fe2000bf43070 */
[----:B0-----:R-:W-:-:S05]  /*0470*/  @!P1 FFMA R17, R10, R12, R17 ;  /* 0x0000000c0a119223 */ /* 0x001fca0000000011 */
[----:B------:R0:W-:Y:S07]  /*0480*/  @!P1 STG.E desc[UR6][R4.64], R17 ;  /* 0x0000001104009986 */ /* 0x0001ee000c101906 */
[----:B------:R-:W-:Y:S05]  /*0490*/  @P2 BRA `(.L_x_0) ;  /* 0x0000000000442947 */ /* 0x000fea0003800000 */
[----:B------:R-:W-:Y:S02]  /*04a0*/  IMAD.IADD R9, R9, 0x1, R8 ;  /* 0x0000000109097824 */ /* 0x000fe400078e0208 */
[----:B------:R-:W2:Y:S02]  /*04b0*/  LDG.E R8, desc[UR6][R2.64+0x1c] ;  /* 0x00001c0602087981 */ /* 0x000ea4000c1e1900 */
[----:B------:R-:W-:-:S06]  /*04c0*/  IMAD.WIDE.U32 R6, R9, 0x4, R6 ;  /* 0x0000000409067825 */ /* 0x000fcc00078e0006 */
[----:B------:R-:W2:Y:S01]  /*04d0*/  LDG.E R6, desc[UR6][R6.64] ;  /* 0x0000000606067981 */ /* 0x000ea2000c1e1900 */
[----:B------:R-:W-:Y:S01]  /*04e0*/  BSSY.RECONVERGENT B0, `(.L_x_0) ;  /* 0x000000c000007945 */ /* 0x000fe20003800200 */
[----:B--2---:R-:W-:-:S05]  /*04f0*/  FFMA R9, R8, R6, R17 ;  /* 0x0000000608097223 */ /* 0x004fca0000000011 */
[----:B------:R1:W-:Y:S01]  /*0500*/  STG.E desc[UR6][R4.64], R9 ;  /* 0x0000000904007986 */ /* 0x0003e2000c101906 */
[----:B------:R-:W-:Y:S05]  /*0510*/  @P0 BRA `(.L_x_1) ;  /* 0x0000000000200947 */ /* 0x000fea0003800000 */
[----:B------:R-:W-:Y:S01]  /*0520*/  IADD3 R0, P0, PT, R14, R0, RZ ;  /* 0x000000000e007210 */ /* 0x000fe20007f1e0ff */
[----:B------:R-:W1:Y:S03]  /*0530*/  LDG.E R2, desc[UR6][R2.64+0x20] ;  /* 0x0000200602027981 */ /* 0x000e66000c1e1900 */
[----:B------:R-:W-:Y:S02]  /*0540*/  IADD3.X R7, PT, PT, RZ, RZ, RZ, P0, !PT ;  /* 0x000000ffff077210 */ /* 0x000fe400007fe4ff */
[----:B------:R-:W-:-:S04]  /*0550*/  LEA R6, P0, R0, UR8, 0x2 ;  /* 0x0000000800067c11 */ /* 0x000fc8000f8010ff */
[----:B------:R-:W-:-:S06]  /*0560*/  LEA.HI.X R7, R0, UR9, R7, 0x2, P0 ;  /* 0x0000000900077c11 */ /* 0x000fcc00080f1407 */
[----:B------:R-:W1:Y:S02]  /*0570*/  LDG.E R7, desc[UR6][R6.64+0x4] ;  /* 0x0000040606077981 */ /* 0x000e64000c1e1900 */
[----:B-1----:R-:W-:-:S05]  /*0580*/  FFMA R9, R2, R7, R9 ;  /* 0x0000000702097223 */ /* 0x002fca0000000009 */
[----:B------:R2:W-:Y:S02]  /*0590*/  STG.E desc[UR6][R4.64], R9 ;  /* 0x0000000904007986 */ /* 0x0005e4000c101906 */
.L_x_1:
[----:B------:R-:W-:Y:S05]  /*05a0*/  BSYNC.RECONVERGENT B0 ;  /* 0x0000000000007941 */ /* 0x000fea0003800200 */
.L_x_0:
[----:B------:R-:W-:Y:S06]  /*05b0*/  BAR.SYNC.DEFER_BLOCKING 0x0 ;  /* 0x0000000000007b1d */ /* 0x000fec0000010000 */
[----:B------:R-:W-:Y:S05]  /*05c0*/  EXIT ;  /* 0x000000000000794d */ /* 0x000fea0003800000 */
.L_x_2:
[----:B------:R-:W-:-:S00]  /*05d0*/  BRA `(.L_x_2) ;  /* 0xfffffffc00fc7947 */ /* 0x000fc0000383ffff */
[----:B------:R-:W-:-:S00]  /*05e0*/  NOP ;  /* 0x0000000000007918 */ /* 0x000fc00000000000 */
        /* <DEDUP_REMOVED lines=9> */
.L_x_6:


//--------------------- .text._Z13convolution1dPfS_S_i --------------------------
	.section	.text._Z13convolution1dPfS_S_i,"ax",@progbits
	.align	128
        .global         _Z13convolution1dPfS_S_i
        .type           _Z13convolution1dPfS_S_i,@function
        .size           _Z13convolution1dPfS_S_i,(.L_x_7 - _Z13convolution1dPfS_S_i)
        .other          _Z13convolution1dPfS_S_i,@"STO_CUDA_ENTRY STV_DEFAULT"
_Z13convolution1dPfS_S_i:
.text._Z13convolution1dPfS_S_i:
[----:B------:R-:W-:Y:S01]  /*0000*/  LDC R1, c[0x0][0x37c] ;  /* 0x0000df00ff017b82 */ /* 0x000fe20000000800 */
[----:B------:R-:W0:Y:S01]  /*0010*/  S2R R15, SR_TID.X ;  /* 0x00000000000f7919 */ /* 0x000e220000002100 */
[----:B------:R-:W0:Y:S02]  /*0020*/  LDCU UR6, c[0x0][0x398] ;  /* 0x00007300ff0677ac */ /* 0x000e240008000800 */
[----:B0-----:R-:W-:-:S13]  /*0030*/  ISETP.GE.AND P0, PT, R15, UR6, PT ;  /* 0x000000060f007c0c */ /* 0x001fda000bf06270 */
[----:B------:R-:W-:Y:S05]  /*0040*/  @P0 EXIT ;  /* 0x000000000000094d */ /* 0x000fea0003800000 */
[----:B------:R-:W0:Y:S01]  /*0050*/  LDC.64 R10, c[0x0][0x380] ;  /* 0x0000e000ff0a7b82 */ /* 0x000e220000000a00 */
[----:B------:R-:W-:Y:S01]  /*0060*/  IADD3 R7, PT, PT, R15, -0x2, RZ ;  /* 0xfffffffe0f077810 */ /* 0x000fe20007ffe0ff */
[----:B------:R-:W1:Y:S03]  /*0070*/  LDCU.64 UR4, c[0x0][0x358] ;  /* 0x00006b00ff0477ac */ /* 0x000e660008000a00 */
[----:B------:R-:W-:-:S03]  /*0080*/  ISETP.GE.AND P0, PT, R7, UR6, PT ;  /* 0x0000000607007c0c */ /* 0x000fc6000bf06270 */
[----:B------:R-:W2:Y:S01]  /*0090*/  LDC.64 R4, c[0x0][0x388] ;  /* 0x0000e200ff047b82 */ /* 0x000ea20000000a00 */
[----:B------:R-:W-:-:S07]  /*00a0*/  ISETP.LT.U32.OR P0, PT, R15, 0x2, P0 ;  /* 0x000000020f00780c */ /* 0x000fce0000701470 */
[----:B------:R-:W3:Y:S06]  /*00b0*/  LDC.64 R2, c[0x0][0x390] ;  /* 0x0000e400ff027b82 */ /* 0x000eec0000000a00 */
[----:B0-----:R-:W-:-:S06]  /*00c0*/  @!P0 IMAD.WIDE.U32 R6, R7, 0x4, R10 ;  /* 0x0000000407068825 */ /* 0x001fcc00078e000a */
[----:B-1----:R-:W4:Y:S01]  /*00d0*/  @!P0 LDG.E R6, desc[UR4][R6.64] ;  /* 0x0000000406068981 */ /* 0x002f22000c1e1900 */
[----:B--2---:R-:W-:-:S05]  /*00e0*/  IMAD.WIDE.U32 R4, R15, 0x4, R4 ;  /* 0x000000040f047825 */ /* 0x004fca00078e0004 */
[----:B------:R-:W4:Y:S04]  /*00f0*/  LDG.E R13, desc[UR4][R4.64] ;  /* 0x00000004040d7981 */ /* 0x000f28000c1e1900 */
[----:B---3--:R-:W4:Y:S01]  /*0100*/  @!P0 LDG.E R0, desc[UR4][R2.64] ;  /* 0x0000000402008981 */ /* 0x008f22000c1e1900 */
[----:B------:R-:W-:-:S04]  /*0110*/  IADD3 R9, PT, PT, R15, -0x1, RZ ;  /* 0xffffffff0f097810 */ /* 0x000fc80007ffe0ff */
[----:B------:R-:W-:-:S13]  /*0120*/  ISETP.GE.U32.AND P1, PT, R9, UR6, PT ;  /* 0x0000000609007c0c */ /* 0x000fda000bf26070 */
[----:B------:R-:W-:-:S04]  /*0130*/  @!P1 IMAD.WIDE.U32 R8, R9, 0x4, R10 ;  /* 0x0000000409089825 */ /* 0x000fc800078e000a */
[----:B----4-:R-:W-:-:S05]  /*0140*/  @!P0 FFMA R13, R0, R6, R13 ;  /* 0x00000006000d8223 */ /* 0x010fca000000000d */
        /* <DEDUP_REMOVED lines=8> */
[----:B------:R-:W-:-:S04]  /*01d0*/  IADD3 R7, PT, PT, R15, 0x1, RZ ;  /* 0x000000010f077810 */ /* 0x000fc80007ffe0ff */
[----:B------:R-:W-:Y:S01]  /*01e0*/  ISETP.GE.U32.AND P0, PT, R7, UR6, PT ;  /* 0x0000000607007c0c */ /* 0x000fe2000bf06070 */
[----:B------:R-:W-:Y:S01]  /*01f0*/  BSSY.RECONVERGENT B0, `(.L_x_3) ;  /* 0x000000a000007945 */ /* 0x000fe20003800200 */
[----:B------:R-:W-:-:S04]  /*0200*/  IADD3 R12, PT, PT, R15, 0x2, RZ ;  /* 0x000000020f0c7810 */ /* 0x000fc80007ffe0ff */
[----:B------:R-:W-:Y:S01]  /*0210*/  ISETP.GE.U32.AND P1, PT, R12, UR6, PT ;  /* 0x000000060c007c0c */ /* 0x000fe2000bf26070 */
[----:B--2---:R-:W-:-:S05]  /*0220*/  FFMA R7, R0, R6, R13 ;  /* 0x0000000600077223 */ /* 0x004fca000000000d */
[----:B------:R0:W-:Y:S01]  /*0230*/  STG.E desc[UR4][R4.64], R7 ;  /* 0x0000000704007986 */ /* 0x0001e2000c101904 */
[----:B------:R-:W-:Y:S06]  /*0240*/  @P0 BRA `(.L_x_4) ;  /* 0x0000000000100947 */ /* 0x000fec0003800000 */
[----:B------:R-:W0:Y:S04]  /*0250*/  LDG.E R0, desc[UR4][R2.64+0xc] ;  /* 0x00000c0402007981 */ /* 0x000e28000c1e1900 */
[----:B------:R-:W0:Y:S02]  /*0260*/  LDG.E R6, desc[UR4][R10.64+0x4] ;  /* 0x000004040a067981 */ /* 0x000e24000c1e1900 */
[----:B0-----:R-:W-:-:S05]  /*0270*/  FFMA R7, R0, R6, R7 ;  /* 0x0000000600077223 */ /* 0x001fca0000000007 */
[----:B------:R1:W-:Y:S02]  /*0280*/  STG.E desc[UR4][R4.64], R7 ;  /* 0x0000000704007986 */ /* 0x0003e4000c101904 */
.L_x_4:
[----:B------:R-:W-:Y:S05]  /*0290*/  BSYNC.RECONVERGENT B0 ;  /* 0x0000000000007941 */ /* 0x000fea0003800200 */
.L_x_3:
[----:B------:R-:W-:Y:S05]  /*02a0*/  @P1 EXIT ;  /* 0x000000000000194d */ /* 0x000fea0003800000 */
[----:B------:R-:W0:Y:S04]  /*02b0*/  LDG.E R2, desc[UR4][R2.64+0x10] ;  /* 0x0000100402027981 */ /* 0x000e28000c1e1900 */
[----:B------:R-:W0:Y:S02]  /*02c0*/  LDG.E R10, desc[UR4][R10.64+0x8] ;  /* 0x000008040a0a7981 */ /* 0x000e24000c1e1900 */
[----:B01----:R-:W-:-:S05]  /*02d0*/  FFMA R7, R2, R10, R7 ;  /* 0x0000000a02077223 */ /* 0x003fca0000000007 */
[----:B------:R-:W-:Y:S01]  /*02e0*/  STG.E desc[UR4][R4.64], R7 ;  /* 0x0000000704007986 */ /* 0x000fe2000c101904 */
[----:B------:R-:W-:Y:S05]  /*02f0*/  EXIT ;  /* 0x000000000000794d */ /* 0x000fea0003800000 */
.L_x_5:
        /* <DEDUP_REMOVED lines=16> */
.L_x_7:


//--------------------- .nv.shared.reserved.0     --------------------------
	.section	.nv.shared.reserved.0,"aw",@nobits
	.weak		__nv_reservedSMEM_offset_0_alias
	.size		__nv_reservedSMEM_offset_0_alias, 0, 64
	.other		__nv_reservedSMEM_offset_0_alias,@"STO_CUDA_RESERVED_SHARED STV_DEFAULT"
__nv_reservedSMEM_offset_0_alias:
	.zero		0
	.zero		64


//--------------------- .nv.constant0._Z13convolution2dPfS_S_i --------------------------
	.section	.nv.constant0._Z13convolution2dPfS_S_i,"a",@progbits
	.sectionflags	@""
	.align	4
.nv.constant0._Z13convolution2dPfS_S_i:
	.zero		924


//--------------------- .nv.constant0._Z13convolution1dPfS_S_i --------------------------
	.section	.nv.constant0._Z13convolution1dPfS_S_i,"a",@progbits
	.sectionflags	@""
	.align	4
.nv.constant0._Z13convolution1dPfS_S_i:
	.zero		924


//--------------------- SYMBOLS --------------------------

	.type		.nv.reservedSmem.offset0,@object
	.size		.nv.reservedSmem.offset0,0x4
